//
// Generated by NVIDIA NVVM Compiler
//
// Compiler Build ID: CL-36424714
// Cuda compilation tools, release 13.0, V13.0.88
// Based on NVVM 20.0.0
//

.version 9.0
.target sm_100
.address_size 64

	// .globl	_Z6normalPA64_A64_fS1_
.global .align 4 .b8 precalc_xorwow_matrix[102400];
.global .align 4 .b8 precalc_xorwow_offset_matrix[102400];
.global .align 4 .b8 mrg32k3aM1[2304];
.global .align 4 .b8 mrg32k3aM2[2304];
.global .align 4 .b8 mrg32k3aM1SubSeq[2016];
.global .align 4 .b8 mrg32k3aM2SubSeq[2016];
.global .align 4 .b8 mrg32k3aM1Seq[2304];
.global .align 4 .b8 mrg32k3aM2Seq[2304];
.const .align 8 .b8 __cr_lgamma_table[72];
// _ZZ8specificPA64_A64_fS1_E13public_matrix has been demoted

.visible .entry _Z6normalPA64_A64_fS1_(
	.param .u64 .ptr .align 1 _Z6normalPA64_A64_fS1__param_0,
	.param .u64 .ptr .align 1 _Z6normalPA64_A64_fS1__param_1
)
{
	.reg .pred 	%p<12>;
	.reg .b32 	%r<21>;
	.reg .b32 	%f<12>;
	.reg .b64 	%rd<23>;
	.reg .b64 	%fd<3>;

	ld.param.u64 	%rd1, [_Z6normalPA64_A64_fS1__param_0];
	ld.param.u64 	%rd2, [_Z6normalPA64_A64_fS1__param_1];
	mov.u32 	%r4, %ctaid.x;
	mov.u32 	%r5, %ntid.x;
	mov.u32 	%r6, %tid.x;
	mad.lo.s32 	%r1, %r4, %r5, %r6;
	mov.u32 	%r7, %ctaid.y;
	mov.u32 	%r8, %ntid.y;
	mov.u32 	%r9, %tid.y;
	mad.lo.s32 	%r10, %r7, %r8, %r9;
	mov.u32 	%r11, %ctaid.z;
	mov.u32 	%r12, %ntid.z;
	mov.u32 	%r13, %tid.z;
	mad.lo.s32 	%r14, %r11, %r12, %r13;
	setp.lt.s32 	%p1, %r1, 1;
	setp.eq.s32 	%p2, %r10, 0;
	setp.eq.s32 	%p3, %r14, 0;
	or.pred  	%p4, %p2, %p3;
	or.pred  	%p5, %p4, %p1;
	setp.gt.s32 	%p6, %r1, 62;
	or.pred  	%p7, %p6, %p5;
	setp.gt.u32 	%p8, %r10, 62;
	or.pred  	%p9, %p7, %p8;
	setp.gt.u32 	%p10, %r14, 62;
	or.pred  	%p11, %p9, %p10;
	@%p11 bra 	$L__BB0_2;
	cvta.to.global.u64 	%rd3, %rd1;
	cvta.to.global.u64 	%rd4, %rd2;
	add.s32 	%r15, %r1, -1;
	mul.wide.u32 	%rd5, %r15, 16384;
	add.s64 	%rd6, %rd3, %rd5;
	mul.wide.u32 	%rd7, %r10, 256;
	add.s64 	%rd8, %rd6, %rd7;
	mul.wide.u32 	%rd9, %r14, 4;
	add.s64 	%rd10, %rd8, %rd9;
	ld.global.f32 	%f1, [%rd10];
	mul.wide.u32 	%rd11, %r1, 16384;
	add.s64 	%rd12, %rd3, %rd11;
	add.s64 	%rd13, %rd12, %rd7;
	add.s64 	%rd14, %rd13, %rd9;
	ld.global.f32 	%f2, [%rd14+16384];
	add.f32 	%f3, %f1, %f2;
	add.s32 	%r16, %r10, -1;
	mul.wide.u32 	%rd15, %r16, 256;
	add.s64 	%rd16, %rd12, %rd15;
	add.s64 	%rd17, %rd16, %rd9;
	ld.global.f32 	%f4, [%rd17];
	add.f32 	%f5, %f3, %f4;
	cvt.rzi.s32.f32 	%r17, %f5;
	ld.global.f32 	%f6, [%rd14+256];
	add.s32 	%r18, %r14, -1;
	mul.wide.u32 	%rd18, %r18, 4;
	add.s64 	%rd19, %rd13, %rd18;
	ld.global.f32 	%f7, [%rd19];
	add.f32 	%f8, %f6, %f7;
	ld.global.f32 	%f9, [%rd14+4];
	add.f32 	%f10, %f8, %f9;
	cvt.rzi.s32.f32 	%r19, %f10;
	add.s32 	%r20, %r19, %r17;
	cvt.rn.f64.s32 	%fd1, %r20;
	mul.f64 	%fd2, %fd1, 0d3FE999999999999A;
	cvt.rn.f32.f64 	%f11, %fd2;
	add.s64 	%rd20, %rd4, %rd11;
	add.s64 	%rd21, %rd20, %rd7;
	add.s64 	%rd22, %rd21, %rd9;
	st.global.f32 	[%rd22], %f11;
$L__BB0_2:
	ret;

}
	// .globl	_Z8specificPA64_A64_fS1_
.visible .entry _Z8specificPA64_A64_fS1_(
	.param .u64 .ptr .align 1 _Z8specificPA64_A64_fS1__param_0,
	.param .u64 .ptr .align 1 _Z8specificPA64_A64_fS1__param_1
)
{
	.reg .pred 	%p<110>;
	.reg .b32 	%r<27>;
	.reg .b32 	%f<39>;
	.reg .b64 	%rd<17>;
	.reg .b64 	%fd<3>;
	// demoted variable
	.shared .align 4 .b8 _ZZ8specificPA64_A64_fS1_E13public_matrix[23328];
	ld.param.u64 	%rd3, [_Z8specificPA64_A64_fS1__param_0];
	ld.param.u64 	%rd2, [_Z8specificPA64_A64_fS1__param_1];
	cvta.to.global.u64 	%rd4, %rd3;
	mov.u32 	%r7, %tid.x;
	mov.u32 	%r8, %tid.y;
	mov.u32 	%r9, %tid.z;
	mov.u32 	%r10, %ctaid.x;
	mov.u32 	%r11, %ntid.x;
	mad.lo.s32 	%r1, %r10, %r11, %r7;
	add.s32 	%r2, %r1, 1;
	mov.u32 	%r12, %ctaid.y;
	mov.u32 	%r13, %ntid.y;
	mad.lo.s32 	%r14, %r12, %r13, %r8;
	mov.u32 	%r15, %ctaid.z;
	mov.u32 	%r16, %ntid.z;
	mad.lo.s32 	%r17, %r15, %r16, %r9;
	setp.lt.s32 	%p10, %r1, 64;
	mul.wide.s32 	%rd5, %r1, 16384;
	add.s64 	%rd6, %rd4, %rd5;
	mov.u32 	%r18, _ZZ8specificPA64_A64_fS1_E13public_matrix;
	mad.lo.s32 	%r19, %r7, 1296, %r18;
	setp.lt.u32 	%p11, %r14, 64;
	and.pred  	%p1, %p10, %p11;
	not.pred 	%p12, %p1;
	mul.wide.u32 	%rd7, %r14, 256;
	add.s64 	%rd8, %rd6, %rd7;
	mad.lo.s32 	%r20, %r8, 72, %r19;
	setp.gt.u32 	%p13, %r17, 63;
	mul.wide.u32 	%rd9, %r17, 4;
	add.s64 	%rd1, %rd8, %rd9;
	shl.b32 	%r21, %r9, 2;
	add.s32 	%r5, %r20, %r21;
	or.pred  	%p14, %p12, %p13;
	@%p14 bra 	$L__BB1_2;
	ld.global.f32 	%f1, [%rd1];
	st.shared.f32 	[%r5], %f1;
$L__BB1_2:
	setp.gt.u32 	%p15, %r17, 62;
	or.pred  	%p17, %p12, %p15;
	@%p17 bra 	$L__BB1_4;
	ld.global.f32 	%f2, [%rd1+4];
	st.shared.f32 	[%r5+4], %f2;
$L__BB1_4:
	setp.gt.u32 	%p18, %r17, 61;
	or.pred  	%p20, %p12, %p18;
	@%p20 bra 	$L__BB1_6;
	ld.global.f32 	%f3, [%rd1+8];
	st.shared.f32 	[%r5+8], %f3;
$L__BB1_6:
	setp.gt.u32 	%p21, %r17, 63;
	setp.lt.s32 	%p22, %r1, 64;
	setp.lt.u32 	%p23, %r14, 63;
	and.pred  	%p2, %p22, %p23;
	not.pred 	%p24, %p2;
	or.pred  	%p25, %p24, %p21;
	@%p25 bra 	$L__BB1_8;
	ld.global.f32 	%f4, [%rd1+256];
	st.shared.f32 	[%r5+72], %f4;
$L__BB1_8:
	setp.gt.u32 	%p26, %r17, 62;
	or.pred  	%p28, %p24, %p26;
	@%p28 bra 	$L__BB1_10;
	ld.global.f32 	%f5, [%rd1+260];
	st.shared.f32 	[%r5+76], %f5;
$L__BB1_10:
	setp.gt.u32 	%p29, %r17, 61;
	or.pred  	%p31, %p24, %p29;
	@%p31 bra 	$L__BB1_12;
	ld.global.f32 	%f6, [%rd1+264];
	st.shared.f32 	[%r5+80], %f6;
$L__BB1_12:
	setp.gt.u32 	%p32, %r17, 63;
	setp.lt.s32 	%p33, %r1, 64;
	setp.lt.u32 	%p34, %r14, 62;
	and.pred  	%p3, %p33, %p34;
	not.pred 	%p35, %p3;
	or.pred  	%p36, %p35, %p32;
	@%p36 bra 	$L__BB1_14;
	ld.global.f32 	%f7, [%rd1+512];
	st.shared.f32 	[%r5+144], %f7;
$L__BB1_14:
	setp.gt.u32 	%p37, %r17, 62;
	or.pred  	%p39, %p35, %p37;
	@%p39 bra 	$L__BB1_16;
	ld.global.f32 	%f8, [%rd1+516];
	st.shared.f32 	[%r5+148], %f8;
$L__BB1_16:
	setp.gt.u32 	%p40, %r17, 61;
	or.pred  	%p42, %p35, %p40;
	@%p42 bra 	$L__BB1_18;
	ld.global.f32 	%f9, [%rd1+520];
	st.shared.f32 	[%r5+152], %f9;
$L__BB1_18:
	setp.gt.u32 	%p43, %r17, 63;
	setp.lt.u32 	%p44, %r14, 64;
	setp.lt.s32 	%p45, %r2, 64;
	and.pred  	%p4, %p45, %p44;
	not.pred 	%p46, %p4;
	or.pred  	%p47, %p46, %p43;
	@%p47 bra 	$L__BB1_20;
	ld.global.f32 	%f10, [%rd1+16384];
	st.shared.f32 	[%r5+1296], %f10;
$L__BB1_20:
	setp.gt.u32 	%p48, %r17, 62;
	or.pred  	%p50, %p46, %p48;
	@%p50 bra 	$L__BB1_22;
	ld.global.f32 	%f11, [%rd1+16388];
	st.shared.f32 	[%r5+1300], %f11;
$L__BB1_22:
	setp.gt.u32 	%p51, %r17, 61;
	or.pred  	%p53, %p46, %p51;
	@%p53 bra 	$L__BB1_24;
	ld.global.f32 	%f12, [%rd1+16392];
	st.shared.f32 	[%r5+1304], %f12;
$L__BB1_24:
	setp.lt.s32 	%p54, %r2, 64;
	setp.lt.u32 	%p55, %r14, 63;
	setp.gt.u32 	%p56, %r17, 63;
	and.pred  	%p5, %p54, %p55;
	not.pred 	%p57, %p5;
	or.pred  	%p58, %p57, %p56;
	@%p58 bra 	$L__BB1_26;
	ld.global.f32 	%f13, [%rd1+16640];
	st.shared.f32 	[%r5+1368], %f13;
$L__BB1_26:
	setp.gt.u32 	%p59, %r17, 62;
	or.pred  	%p61, %p57, %p59;
	@%p61 bra 	$L__BB1_28;
	ld.global.f32 	%f14, [%rd1+16644];
	st.shared.f32 	[%r5+1372], %f14;
$L__BB1_28:
	setp.gt.u32 	%p62, %r17, 61;
	or.pred  	%p64, %p57, %p62;
	@%p64 bra 	$L__BB1_30;
	ld.global.f32 	%f15, [%rd1+16648];
	st.shared.f32 	[%r5+1376], %f15;
$L__BB1_30:
	setp.lt.s32 	%p65, %r2, 64;
	setp.lt.u32 	%p66, %r14, 62;
	setp.gt.u32 	%p67, %r17, 63;
	and.pred  	%p6, %p65, %p66;
	not.pred 	%p68, %p6;
	or.pred  	%p69, %p68, %p67;
	@%p69 bra 	$L__BB1_32;
	ld.global.f32 	%f16, [%rd1+16896];
	st.shared.f32 	[%r5+1440], %f16;
$L__BB1_32:
	setp.gt.u32 	%p70, %r17, 62;
	or.pred  	%p72, %p68, %p70;
	@%p72 bra 	$L__BB1_34;
	ld.global.f32 	%f17, [%rd1+16900];
	st.shared.f32 	[%r5+1444], %f17;
$L__BB1_34:
	setp.gt.u32 	%p73, %r17, 61;
	or.pred  	%p75, %p68, %p73;
	@%p75 bra 	$L__BB1_36;
	ld.global.f32 	%f18, [%rd1+16904];
	st.shared.f32 	[%r5+1448], %f18;
$L__BB1_36:
	setp.gt.u32 	%p76, %r17, 63;
	setp.lt.u32 	%p77, %r14, 64;
	add.s32 	%r6, %r1, 2;
	setp.lt.s32 	%p78, %r6, 64;
	and.pred  	%p7, %p78, %p77;
	not.pred 	%p79, %p7;
	or.pred  	%p80, %p79, %p76;
	@%p80 bra 	$L__BB1_38;
	ld.global.f32 	%f19, [%rd1+32768];
	st.shared.f32 	[%r5+2592], %f19;
$L__BB1_38:
	setp.gt.u32 	%p81, %r17, 62;
	or.pred  	%p83, %p79, %p81;
	@%p83 bra 	$L__BB1_40;
	ld.global.f32 	%f20, [%rd1+32772];
	st.shared.f32 	[%r5+2596], %f20;
$L__BB1_40:
	setp.gt.u32 	%p84, %r17, 61;
	or.pred  	%p86, %p79, %p84;
	@%p86 bra 	$L__BB1_42;
	ld.global.f32 	%f21, [%rd1+32776];
	st.shared.f32 	[%r5+2600], %f21;
$L__BB1_42:
	setp.lt.s32 	%p87, %r6, 64;
	setp.lt.u32 	%p88, %r14, 63;
	setp.gt.u32 	%p89, %r17, 63;
	and.pred  	%p8, %p87, %p88;
	not.pred 	%p90, %p8;
	or.pred  	%p91, %p90, %p89;
	@%p91 bra 	$L__BB1_44;
	ld.global.f32 	%f22, [%rd1+33024];
	st.shared.f32 	[%r5+2664], %f22;
$L__BB1_44:
	setp.gt.u32 	%p92, %r17, 62;
	or.pred  	%p94, %p90, %p92;
	@%p94 bra 	$L__BB1_46;
	ld.global.f32 	%f23, [%rd1+33028];
	st.shared.f32 	[%r5+2668], %f23;
$L__BB1_46:
	setp.gt.u32 	%p95, %r17, 61;
	or.pred  	%p97, %p90, %p95;
	@%p97 bra 	$L__BB1_48;
	ld.global.f32 	%f24, [%rd1+33032];
	st.shared.f32 	[%r5+2672], %f24;
$L__BB1_48:
	setp.lt.s32 	%p98, %r6, 64;
	setp.lt.u32 	%p99, %r14, 62;
	setp.gt.u32 	%p100, %r17, 63;
	and.pred  	%p9, %p98, %p99;
	not.pred 	%p101, %p9;
	or.pred  	%p102, %p101, %p100;
	@%p102 bra 	$L__BB1_50;
	ld.global.f32 	%f25, [%rd1+33280];
	st.shared.f32 	[%r5+2736], %f25;
$L__BB1_50:
	setp.gt.u32 	%p103, %r17, 62;
	or.pred  	%p105, %p101, %p103;
	@%p105 bra 	$L__BB1_52;
	ld.global.f32 	%f26, [%rd1+33284];
	st.shared.f32 	[%r5+2740], %f26;
$L__BB1_52:
	setp.gt.u32 	%p106, %r17, 61;
	or.pred  	%p108, %p101, %p106;
	@%p108 bra 	$L__BB1_54;
	ld.global.f32 	%f27, [%rd1+33288];
	st.shared.f32 	[%r5+2744], %f27;
$L__BB1_54:
	bar.sync 	0;
	max.u32 	%r22, %r1, %r14;
	max.u32 	%r23, %r22, %r17;
	setp.gt.u32 	%p109, %r23, 61;
	@%p109 bra 	$L__BB1_56;
	ld.shared.f32 	%f28, [%r5+76];
	ld.shared.f32 	%f29, [%r5+2668];
	add.f32 	%f30, %f28, %f29;
	ld.shared.f32 	%f31, [%r5+1300];
	add.f32 	%f32, %f30, %f31;
	cvt.rzi.s32.f32 	%r24, %f32;
	ld.shared.f32 	%f33, [%r5+1444];
	ld.shared.f32 	%f34, [%r5+1368];
	add.f32 	%f35, %f33, %f34;
	ld.shared.f32 	%f36, [%r5+1376];
	add.f32 	%f37, %f35, %f36;
	cvt.rzi.s32.f32 	%r25, %f37;
	add.s32 	%r26, %r25, %r24;
	cvt.rn.f64.s32 	%fd1, %r26;
	mul.f64 	%fd2, %fd1, 0d3FE999999999999A;
	cvt.rn.f32.f64 	%f38, %fd2;
	cvta.to.global.u64 	%rd10, %rd2;
	mul.wide.u32 	%rd11, %r2, 16384;
	add.s64 	%rd12, %rd10, %rd11;
	add.s64 	%rd14, %rd12, %rd7;
	add.s64 	%rd16, %rd14, %rd9;
	st.global.f32 	[%rd16+260], %f38;
$L__BB1_56:
	ret;

}


// ===== COMPILED SASS (sm_100) =====

	.target	sm_100

	.elftype	@"ET_EXEC"


//--------------------- .note.nv.tkinfo           --------------------------
	.section	.note.nv.tkinfo,"",@"SHT_NOTE"
	.sectionflags	@"SHF_NOTE_NV_TKINFO"
	.tkinfo
        /*0018*/ 	.word	0x00000002
        /*0030*/ 	.string	""
        /*0030*/ 	.string	"ptxas"
        /*0030*/ 	.string	"Cuda compilation tools, release 13.0, V13.0.88"
        /*0030*/ 	.string	"Build cuda_13.0.r13.0/compiler.36424714_0"
        /*0030*/ 	.string	"-arch sm_100 -m 64 "



//--------------------- .note.nv.cuinfo           --------------------------
	.section	.note.nv.cuinfo,"",@"SHT_NOTE"
	.sectionflags	@"SHF_NOTE_NV_CUINFO"
        /*0018*/ 	.short	0x0002
        /*001a*/ 	.short	0x0064
        /*001c*/ 	.short	0x0082
	.zero		2


//--------------------- .nv.info                  --------------------------
	.section	.nv.info,"",@"SHT_CUDA_INFO"
	.align	4


	//----- nvinfo : EIATTR_REGCOUNT
	.align		4
        /*0000*/ 	.byte	0x04, 0x2f
        /*0002*/ 	.short	(.L_10 - .L_9)
	.align		4
.L_9:
        /*0004*/ 	.word	index@(_Z6normalPA64_A64_fS1_)
        /*0008*/ 	.word	0x00000012


	//----- nvinfo : EIATTR_FRAME_SIZE
	.align		4
.L_10:
        /*000c*/ 	.byte	0x04, 0x11
        /*000e*/ 	.short	(.L_12 - .L_11)
	.align		4
.L_11:
        /*0010*/ 	.word	index@(_Z6normalPA64_A64_fS1_)
        /*0014*/ 	.word	0x00000000


	//----- nvinfo : EIATTR_REGCOUNT
	.align		4
.L_12:
        /*0018*/ 	.byte	0x04, 0x2f
        /*001a*/ 	.short	(.L_14 - .L_13)
	.align		4
.L_13:
        /*001c*/ 	.word	index@(_Z8specificPA64_A64_fS1_)
        /*0020*/ 	.word	0x00000017


	//----- nvinfo : EIATTR_FRAME_SIZE
	.align		4
.L_14:
        /*0024*/ 	.byte	0x04, 0x11
        /*0026*/ 	.short	(.L_16 - .L_15)
	.align		4
.L_15:
        /*0028*/ 	.word	index@(_Z8specificPA64_A64_fS1_)
        /*002c*/ 	.word	0x00000000


	//----- nvinfo : EIATTR_MIN_STACK_SIZE
	.align		4
.L_16:
        /*0030*/ 	.byte	0x04, 0x12
        /*0032*/ 	.short	(.L_18 - .L_17)
	.align		4
.L_17:
        /*0034*/ 	.word	index@(_Z8specificPA64_A64_fS1_)
        /*0038*/ 	.word	0x00000000


	//----- nvinfo : EIATTR_MIN_STACK_SIZE
	.align		4
.L_18:
        /*003c*/ 	.byte	0x04, 0x12
        /*003e*/ 	.short	(.L_20 - .L_19)
	.align		4
.L_19:
        /*0040*/ 	.word	index@(_Z6normalPA64_A64_fS1_)
        /*0044*/ 	.word	0x00000000
.L_20:


//--------------------- .nv.compat                --------------------------
	.section	.nv.compat,"",@"SHT_CUDA_COMPAT_INFO"
	.align	4
        /*0000*/ 	.byte	0x02, 0x09, 0x00, 0x00, 0x02, 0x02, 0x01, 0x00, 0x02, 0x05, 0x05, 0x00, 0x03, 0x07, 0x01, 0x01
        /*0010*/ 	.byte	0x02, 0x03, 0x00, 0x00, 0x02, 0x06, 0x01, 0x00, 0x04, 0x0b, 0x08, 0x00, 0x01, 0x00, 0x00, 0x00
        /*0020*/ 	.byte	0x00, 0x00, 0x00, 0x00


//--------------------- .nv.info._Z8specificPA64_A64_fS1_ --------------------------
	.section	.nv.info._Z8specificPA64_A64_fS1_,"",@"SHT_CUDA_INFO"
	.sectionflags	@""
	.align	4


	//----- nvinfo : EIATTR_CUDA_API_VERSION
	.align		4
        /*0000*/ 	.byte	0x04, 0x37
        /*0002*/ 	.short	(.L_22 - .L_21)
.L_21:
        /*0004*/ 	.word	0x00000082


	//----- nvinfo : EIATTR_KPARAM_INFO
	.align		4
.L_22:
        /*0008*/ 	.byte	0x04, 0x17
        /*000a*/ 	.short	(.L_24 - .L_23)
.L_23:
        /*000c*/ 	.word	0x00000000
        /*0010*/ 	.short	0x0001
        /*0012*/ 	.short	0x0008
        /*0014*/ 	.byte	0x00, 0xf5, 0x21, 0x00


	//----- nvinfo : EIATTR_KPARAM_INFO
	.align		4
.L_24:
        /*0018*/ 	.byte	0x04, 0x17
        /*001a*/ 	.short	(.L_26 - .L_25)
.L_25:
        /*001c*/ 	.word	0x00000000
        /*0020*/ 	.short	0x0000
        /*0022*/ 	.short	0x0000
        /*0024*/ 	.byte	0x00, 0xf5, 0x21, 0x00


	//----- nvinfo : EIATTR_SPARSE_MMA_MASK
	.align		4
.L_26:
        /*0028*/ 	.byte	0x03, 0x50
        /*002a*/ 	.short	0x0000


	//----- nvinfo : EIATTR_MAXREG_COUNT
	.align		4
        /*002c*/ 	.byte	0x03, 0x1b
        /*002e*/ 	.short	0x00ff


	//----- nvinfo : EIATTR_NUM_BARRIERS
	.align		4
        /*0030*/ 	.byte	0x02, 0x4c
        /*0032*/ 	.byte	0x01
	.zero		1


	//----- nvinfo : EIATTR_MERCURY_ISA_VERSION
	.align		4
        /*0034*/ 	.byte	0x03, 0x5f
        /*0036*/ 	.short	0x0101


	//----- nvinfo : EIATTR_VRC_CTA_INIT_COUNT
	.align		4
        /*0038*/ 	.byte	0x02, 0x4a
	.zero		1
	.zero		1


	//----- nvinfo : EIATTR_EXIT_INSTR_OFFSETS
	.align		4
        /*003c*/ 	.byte	0x04, 0x1c
        /*003e*/ 	.short	(.L_28 - .L_27)


	//   ....[0]....
.L_27:
        /*0040*/ 	.word	0x000007a0


	//   ....[1]....
        /*0044*/ 	.word	0x00000920


	//----- nvinfo : EIATTR_CBANK_PARAM_SIZE
	.align		4
.L_28:
        /*0048*/ 	.byte	0x03, 0x19
        /*004a*/ 	.short	0x0010


	//----- nvinfo : EIATTR_PARAM_CBANK
	.align		4
        /*004c*/ 	.byte	0x04, 0x0a
        /*004e*/ 	.short	(.L_30 - .L_29)
	.align		4
.L_29:
        /*0050*/ 	.word	index@(.nv.constant0._Z8specificPA64_A64_fS1_)
        /*0054*/ 	.short	0x0380
        /*0056*/ 	.short	0x0010


	//----- nvinfo : EIATTR_SW_WAR
	.align		4
.L_30:
        /*0058*/ 	.byte	0x04, 0x36
        /*005a*/ 	.short	(.L_32 - .L_31)
.L_31:
        /*005c*/ 	.word	0x00000008
.L_32:


//--------------------- .nv.info._Z6normalPA64_A64_fS1_ --------------------------
	.section	.nv.info._Z6normalPA64_A64_fS1_,"",@"SHT_CUDA_INFO"
	.sectionflags	@""
	.align	4


	//----- nvinfo : EIATTR_CUDA_API_VERSION
	.align		4
        /*0000*/ 	.byte	0x04, 0x37
        /*0002*/ 	.short	(.L_34 - .L_33)
.L_33:
        /*0004*/ 	.word	0x00000082


	//----- nvinfo : EIATTR_KPARAM_INFO
	.align		4
.L_34:
        /*0008*/ 	.byte	0x04, 0x17
        /*000a*/ 	.short	(.L_36 - .L_35)
.L_35:
        /*000c*/ 	.word	0x00000000
        /*0010*/ 	.short	0x0001
        /*0012*/ 	.short	0x0008
        /*0014*/ 	.byte	0x00, 0xf5, 0x21, 0x00


	//----- nvinfo : EIATTR_KPARAM_INFO
	.align		4
.L_36:
        /*0018*/ 	.byte	0x04, 0x17
        /*001a*/ 	.short	(.L_38 - .L_37)
.L_37:
        /*001c*/ 	.word	0x00000000
        /*0020*/ 	.short	0x0000
        /*0022*/ 	.short	0x0000
        /*0024*/ 	.byte	0x00, 0xf5, 0x21, 0x00


	//----- nvinfo : EIATTR_SPARSE_MMA_MASK
	.align		4
.L_38:
        /*0028*/ 	.byte	0x03, 0x50
        /*002a*/ 	.short	0x0000


	//----- nvinfo : EIATTR_MAXREG_COUNT
	.align		4
        /*002c*/ 	.byte	0x03, 0x1b
        /*002e*/ 	.short	0x00ff


	//----- nvinfo : EIATTR_MERCURY_ISA_VERSION
	.align		4
        /*0030*/ 	.byte	0x03, 0x5f
        /*0032*/ 	.short	0x0101


	//----- nvinfo : EIATTR_VRC_CTA_INIT_COUNT
	.align		4
        /*0034*/ 	.byte	0x02, 0x4a
	.zero		1
	.zero		1


	//----- nvinfo : EIATTR_EXIT_INSTR_OFFSETS
	.align		4
        /*0038*/ 	.byte	0x04, 0x1c
        /*003a*/ 	.short	(.L_40 - .L_39)


	//   ....[0]....
.L_39:
        /*003c*/ 	.word	0x00000130


	//   ....[1]....
        /*0040*/ 	.word	0x00000390


	//----- nvinfo : EIATTR_CBANK_PARAM_SIZE
	.align		4
.L_40:
        /*0044*/ 	.byte	0x03, 0x19
        /*0046*/ 	.short	0x0010


	//----- nvinfo : EIATTR_PARAM_CBANK
	.align		4
        /*0048*/ 	.byte	0x04, 0x0a
        /*004a*/ 	.short	(.L_42 - .L_41)
	.align		4
.L_41:
        /*004c*/ 	.word	index@(.nv.constant0._Z6normalPA64_A64_fS1_)
        /*0050*/ 	.short	0x0380
        /*0052*/ 	.short	0x0010


	//----- nvinfo : EIATTR_SW_WAR
	.align		4
.L_42:
        /*0054*/ 	.byte	0x04, 0x36
        /*0056*/ 	.short	(.L_44 - .L_43)
.L_43:
        /*0058*/ 	.word	0x00000008
.L_44:


//--------------------- .nv.callgraph             --------------------------
	.section	.nv.callgraph,"",@"SHT_CUDA_CALLGRAPH"
	.align	4
	.sectionentsize	8
	.align		4
        /*0000*/ 	.word	0x00000000
	.align		4
        /*0004*/ 	.word	0xffffffff
	.align		4
        /*0008*/ 	.word	0x00000000
	.align		4
        /*000c*/ 	.word	0xfffffffe
	.align		4
        /*0010*/ 	.word	0x00000000
	.align		4
        /*0014*/ 	.word	0xfffffffd
	.align		4
        /*0018*/ 	.word	0x00000000
	.align		4
        /*001c*/ 	.word	0xfffffffc


//--------------------- .nv.constant4             --------------------------
	.section	.nv.constant4,"a",@progbits
	.align	8
	.align		8
.nv.constant4:
        /*0000*/ 	.dword	precalc_xorwow_matrix
	.align		8
        /*0008*/ 	.dword	precalc_xorwow_offset_matrix
	.align		8
        /*0010*/ 	.dword	mrg32k3aM1
	.align		8
        /*0018*/ 	.dword	mrg32k3aM2
	.align		8
        /*0020*/ 	.dword	mrg32k3aM1SubSeq
	.align		8
        /*0028*/ 	.dword	mrg32k3aM2SubSeq
	.align		8
        /*0030*/ 	.dword	mrg32k3aM1Seq
	.align		8
        /*0038*/ 	.dword	mrg32k3aM2Seq


//--------------------- .nv.constant3             --------------------------
	.section	.nv.constant3,"a",@progbits
	.align	8
.nv.constant3:
	.type		__cr_lgamma_table,@object
	.size		__cr_lgamma_table,(.L_8 - __cr_lgamma_table)
__cr_lgamma_table:
        /*0000*/ 	.byte	0x00, 0x00, 0x00, 0x00, 0x00, 0x00, 0x00, 0x00, 0x00, 0x00, 0x00, 0x00, 0x00, 0x00, 0x00, 0x00
        /*0010*/ 	.byte	0xef, 0x39, 0xfa, 0xfe, 0x42, 0x2e, 0xe6, 0x3f, 0x02, 0x20, 0x2a, 0xfa, 0x0b, 0xab, 0xfc, 0x3f
        /*0020*/ 	.byte	0xf9, 0x2c, 0x92, 0x7c, 0xa7, 0x6c, 0x09, 0x40, 0xc9, 0x79, 0x44, 0x3c, 0x64, 0x26, 0x13, 0x40
        /*0030*/ 	.byte	0xca, 0x01, 0xcf, 0x3a, 0x27, 0x51, 0x1a, 0x40, 0x30, 0xcc, 0x2d, 0xf3, 0xe1, 0x0c, 0x21, 0x40
        /*0040*/ 	.byte	0x0d, 0xb7, 0xfc, 0x82, 0x8e, 0x35, 0x25, 0x40
.L_8:


//--------------------- .text._Z8specificPA64_A64_fS1_ --------------------------
	.section	.text._Z8specificPA64_A64_fS1_,"ax",@progbits
	.align	128
        .global         _Z8specificPA64_A64_fS1_
        .type           _Z8specificPA64_A64_fS1_,@function
        .size           _Z8specificPA64_A64_fS1_,(.L_x_2 - _Z8specificPA64_A64_fS1_)
        .other          _Z8specificPA64_A64_fS1_,@"STO_CUDA_ENTRY STV_DEFAULT"
_Z8specificPA64_A64_fS1_:
.text._Z8specificPA64_A64_fS1_:
[----:B------:R-:W-:Y:S01]  /*0000*/  LDC R1, c[0x0][0x37c] ;  /* 0x0000df00ff017b82 */ /* 0x000fe20000000800 */
[----:B------:R-:W0:Y:S07]  /*0010*/  S2R R11, SR_TID.Y ;  /* 0x00000000000b7919 */ /* 0x000e2e0000002200 */
[----:B------:R-:W1:Y:S01]  /*0020*/  LDC R2, c[0x0][0x360] ;  /* 0x0000d800ff027b82 */ /* 0x000e620000000800 */
[----:B------:R-:W1:Y:S01]  /*0030*/  S2R R9, SR_TID.X ;  /* 0x0000000000097919 */ /* 0x000e620000002100 */
[----:B------:R-:W2:Y:S06]  /*0040*/  S2R R13, SR_TID.Z ;  /* 0x00000000000d7919 */ /* 0x000eac0000002300 */
[----:B------:R-:W0:Y:S08]  /*0050*/  S2UR UR5, SR_CTAID.Y ;  /* 0x00000000000579c3 */ /* 0x000e300000002600 */
[----:B------:R-:W0:Y:S08]  /*0060*/  LDC R0, c[0x0][0x364] ;  /* 0x0000d900ff007b82 */ /* 0x000e300000000800 */
[----:B------:R-:W1:Y:S08]  /*0070*/  S2UR UR4, SR_CTAID.X ;  /* 0x00000000000479c3 */ /* 0x000e700000002500 */
[----:B------:R-:W2:Y:S08]  /*0080*/  S2UR UR6, SR_CTAID.Z ;  /* 0x00000000000679c3 */ /* 0x000eb00000002700 */
[----:B------:R-:W2:Y:S01]  /*0090*/  LDC R6, c[0x0][0x368] ;  /* 0x0000da00ff067b82 */ /* 0x000ea20000000800 */
[----:B0-----:R-:W-:-:S05]  /*00a0*/  IMAD R0, R0, UR5, R11 ;  /* 0x0000000500007c24 */ /* 0x001fca000f8e020b */
[----:B------:R-:W-:Y:S02]  /*00b0*/  ISETP.GE.U32.AND P2, PT, R0, 0x40, PT ;  /* 0x000000400000780c */ /* 0x000fe40003f46070 */
[----:B------:R-:W0:Y:S01]  /*00c0*/  LDC.64 R4, c[0x0][0x380] ;  /* 0x0000e000ff047b82 */ /* 0x000e220000000a00 */
[----:B-1----:R-:W-:Y:S01]  /*00d0*/  IMAD R2, R2, UR4, R9 ;  /* 0x0000000402027c24 */ /* 0x002fe2000f8e0209 */
[----:B------:R-:W1:Y:S01]  /*00e0*/  LDCU.64 UR4, c[0x0][0x358] ;  /* 0x00006b00ff0477ac */ /* 0x000e620008000a00 */
[----:B------:R-:W-:-:S03]  /*00f0*/  ISETP.GE.U32.AND P1, PT, R0, 0x3f, PT ;  /* 0x0000003f0000780c */ /* 0x000fc60003f26070 */
[C---:B------:R-:W-:Y:S02]  /*0100*/  ISETP.LT.AND P5, PT, R2.reuse, 0x40, !P2 ;  /* 0x000000400200780c */ /* 0x040fe400057a1270 */
[----:B------:R-:W-:Y:S01]  /*0110*/  ISETP.LT.AND P6, PT, R2, 0x40, !P1 ;  /* 0x000000400200780c */ /* 0x000fe20004fc1270 */
[----:B--2---:R-:W-:-:S05]  /*0120*/  IMAD R3, R6, UR6, R13 ;  /* 0x0000000606037c24 */ /* 0x004fca000f8e020d */
[C---:B------:R-:W-:Y:S02]  /*0130*/  ISETP.GT.U32.OR P0, PT, R3.reuse, 0x3f, !P5 ;  /* 0x0000003f0300780c */ /* 0x040fe40006f04470 */
[C---:B------:R-:W-:Y:S01]  /*0140*/  ISETP.GT.U32.OR P3, PT, R3.reuse, 0x3e, !P5 ;  /* 0x0000003e0300780c */ /* 0x040fe20006f64470 */
[----:B0-----:R-:W-:Y:S01]  /*0150*/  IMAD.WIDE R4, R2, 0x4000, R4 ;  /* 0x0000400002047825 */ /* 0x001fe200078e0204 */
[C---:B------:R-:W-:Y:S02]  /*0160*/  ISETP.GT.U32.OR P5, PT, R3.reuse, 0x3d, !P5 ;  /* 0x0000003d0300780c */ /* 0x040fe40006fa4470 */
[----:B------:R-:W-:Y:S01]  /*0170*/  ISETP.GT.U32.OR P4, PT, R3, 0x3f, !P6 ;  /* 0x0000003f0300780c */ /* 0x000fe20007784470 */
[----:B------:R-:W-:-:S04]  /*0180*/  IMAD.WIDE.U32 R4, R0, 0x100, R4 ;  /* 0x0000010000047825 */ /* 0x000fc800078e0004 */
[----:B------:R-:W-:-:S05]  /*0190*/  IMAD.WIDE.U32 R4, R3, 0x4, R4 ;  /* 0x0000000403047825 */ /* 0x000fca00078e0004 */
[----:B-1----:R-:W2:Y:S04]  /*01a0*/  @!P0 LDG.E R8, desc[UR4][R4.64] ;  /* 0x0000000404088981 */ /* 0x002ea8000c1e1900 */
[----:B------:R-:W3:Y:S04]  /*01b0*/  @!P3 LDG.E R10, desc[UR4][R4.64+0x4] ;  /* 0x00000404040ab981 */ /* 0x000ee8000c1e1900 */
[----:B------:R-:W4:Y:S04]  /*01c0*/  @!P5 LDG.E R12, desc[UR4][R4.64+0x8] ;  /* 0x00000804040cd981 */ /* 0x000f28000c1e1900 */
[----:B------:R-:W5:Y:S01]  /*01d0*/  @!P4 LDG.E R14, desc[UR4][R4.64+0x100] ;  /* 0x00010004040ec981 */ /* 0x000f62000c1e1900 */
[----:B------:R-:W-:Y:S01]  /*01e0*/  MOV R6, 0x400 ;  /* 0x0000040000067802 */ /* 0x000fe20000000f00 */
[----:B------:R-:W0:Y:S03]  /*01f0*/  S2R R7, SR_CgaCtaId ;  /* 0x0000000000077919 */ /* 0x000e260000008800 */
[----:B0-----:R-:W-:-:S05]  /*0200*/  LEA R6, R7, R6, 0x18 ;  /* 0x0000000607067211 */ /* 0x001fca00078ec0ff */
[----:B------:R-:W-:-:S04]  /*0210*/  IMAD R6, R9, 0x510, R6 ;  /* 0x0000051009067824 */ /* 0x000fc800078e0206 */
[----:B------:R-:W-:-:S04]  /*0220*/  IMAD R6, R11, 0x48, R6 ;  /* 0x000000480b067824 */ /* 0x000fc800078e0206 */
[----:B------:R-:W-:Y:S02]  /*0230*/  IMAD R7, R13, 0x4, R6 ;  /* 0x000000040d077824 */ /* 0x000fe400078e0206 */
[----:B------:R-:W-:-:S03]  /*0240*/  VIADD R6, R2, 0x1 ;  /* 0x0000000102067836 */ /* 0x000fc60000000000 */
[----:B--2---:R0:W-:Y:S01]  /*0250*/  @!P0 STS [R7], R8 ;  /* 0x0000000807008388 */ /* 0x0041e20000000800 */
[----:B------:R-:W-:-:S03]  /*0260*/  ISETP.GT.U32.OR P0, PT, R3, 0x3e, !P6 ;  /* 0x0000003e0300780c */ /* 0x000fc60007704470 */
[----:B---3--:R1:W-:Y:S01]  /*0270*/  @!P3 STS [R7+0x4], R10 ;  /* 0x0000040a0700b388 */ /* 0x0083e20000000800 */
[----:B------:R-:W-:-:S03]  /*0280*/  ISETP.LT.AND P3, PT, R6, 0x40, !P2 ;  /* 0x000000400600780c */ /* 0x000fc60005761270 */
[----:B----4-:R-:W-:Y:S01]  /*0290*/  @!P5 STS [R7+0x8], R12 ;  /* 0x0000080c0700d388 */ /* 0x010fe20000000800 */
[C---:B------:R-:W-:Y:S02]  /*02a0*/  ISETP.GT.U32.OR P5, PT, R3.reuse, 0x3d, !P6 ;  /* 0x0000003d0300780c */ /* 0x040fe400077a4470 */
[C---:B------:R-:W-:Y:S01]  /*02b0*/  ISETP.GT.U32.OR P6, PT, R3.reuse, 0x3f, !P3 ;  /* 0x0000003f0300780c */ /* 0x040fe20005fc4470 */
[----:B-----5:R-:W-:Y:S01]  /*02c0*/  @!P4 STS [R7+0x48], R14 ;  /* 0x0000480e0700c388 */ /* 0x020fe20000000800 */
[C---:B------:R-:W-:Y:S02]  /*02d0*/  ISETP.GT.U32.OR P4, PT, R3.reuse, 0x3e, !P3 ;  /* 0x0000003e0300780c */ /* 0x040fe40005f84470 */
[----:B------:R-:W-:Y:S01]  /*02e0*/  ISETP.GT.U32.OR P3, PT, R3, 0x3d, !P3 ;  /* 0x0000003d0300780c */ /* 0x000fe20005f64470 */
[----:B------:R-:W2:Y:S06]  /*02f0*/  @!P0 LDG.E R16, desc[UR4][R4.64+0x104] ;  /* 0x0001040404108981 */ /* 0x000eac000c1e1900 */
[----:B0-----:R-:W3:Y:S04]  /*0300*/  @!P5 LDG.E R8, desc[UR4][R4.64+0x108] ;  /* 0x000108040408d981 */ /* 0x001ee8000c1e1900 */
[----:B-1----:R-:W4:Y:S04]  /*0310*/  @!P6 LDG.E R10, desc[UR4][R4.64+0x4000] ;  /* 0x00400004040ae981 */ /* 0x002f28000c1e1900 */
[----:B------:R-:W5:Y:S04]  /*0320*/  @!P4 LDG.E R18, desc[UR4][R4.64+0x4004] ;  /* 0x004004040412c981 */ /* 0x000f68000c1e1900 */
[----:B------:R-:W5:Y:S01]  /*0330*/  @!P3 LDG.E R20, desc[UR4][R4.64+0x4008] ;  /* 0x004008040414b981 */ /* 0x000f62000c1e1900 */
[----:B------:R-:W-:-:S05]  /*0340*/  VIADD R9, R2, 0x2 ;  /* 0x0000000202097836 */ /* 0x000fca0000000000 */
[----:B------:R-:W-:Y:S01]  /*0350*/  ISETP.LT.AND P2, PT, R9, 0x40, !P2 ;  /* 0x000000400900780c */ /* 0x000fe20005741270 */
[----:B--2---:R-:W-:Y:S01]  /*0360*/  @!P0 STS [R7+0x4c], R16 ;  /* 0x00004c1007008388 */ /* 0x004fe20000000800 */
[----:B------:R-:W-:-:S03]  /*0370*/  ISETP.LT.AND P0, PT, R6, 0x40, !P1 ;  /* 0x000000400600780c */ /* 0x000fc60004f01270 */
[----:B---3--:R-:W-:Y:S01]  /*0380*/  @!P5 STS [R7+0x50], R8 ;  /* 0x000050080700d388 */ /* 0x008fe20000000800 */
[----:B------:R-:W-:-:S03]  /*0390*/  ISETP.GT.U32.OR P5, PT, R3, 0x3e, !P0 ;  /* 0x0000003e0300780c */ /* 0x000fc600047a4470 */
[----:B----4-:R0:W-:Y:S01]  /*03a0*/  @!P6 STS [R7+0x510], R10 ;  /* 0x0005100a0700e388 */ /* 0x0101e20000000800 */
[C---:B------:R-:W-:Y:S02]  /*03b0*/  ISETP.GT.U32.OR P6, PT, R3.reuse, 0x3f, !P0 ;  /* 0x0000003f0300780c */ /* 0x040fe400047c4470 */
[C---:B------:R-:W-:Y:S01]  /*03c0*/  ISETP.GT.U32.OR P0, PT, R3.reuse, 0x3d, !P0 ;  /* 0x0000003d0300780c */ /* 0x040fe20004704470 */
[----:B-----5:R1:W-:Y:S01]  /*03d0*/  @!P4 STS [R7+0x514], R18 ;  /* 0x000514120700c388 */ /* 0x0203e20000000800 */
[----:B------:R-:W-:-:S03]  /*03e0*/  ISETP.GT.U32.OR P4, PT, R3, 0x3f, !P2 ;  /* 0x0000003f0300780c */ /* 0x000fc60005784470 */
[----:B------:R2:W-:Y:S01]  /*03f0*/  @!P3 STS [R7+0x518], R20 ;  /* 0x000518140700b388 */ /* 0x0005e20000000800 */
[C---:B------:R-:W-:Y:S02]  /*0400*/  ISETP.GT.U32.OR P3, PT, R3.reuse, 0x3e, !P2 ;  /* 0x0000003e0300780c */ /* 0x040fe40005764470 */
[----:B------:R-:W-:Y:S01]  /*0410*/  ISETP.GT.U32.OR P2, PT, R3, 0x3d, !P2 ;  /* 0x0000003d0300780c */ /* 0x000fe20005744470 */
[----:B0-----:R-:W3:Y:S04]  /*0420*/  @!P5 LDG.E R10, desc[UR4][R4.64+0x4104] ;  /* 0x00410404040ad981 */ /* 0x001ee8000c1e1900 */
[----:B------:R-:W4:Y:S04]  /*0430*/  @!P6 LDG.E R8, desc[UR4][R4.64+0x4100] ;  /* 0x004100040408e981 */ /* 0x000f28000c1e1900 */
[----:B------:R-:W5:Y:S04]  /*0440*/  @!P0 LDG.E R12, desc[UR4][R4.64+0x4108] ;  /* 0x00410804040c8981 */ /* 0x000f68000c1e1900 */
[----:B------:R-:W2:Y:S04]  /*0450*/  @!P4 LDG.E R14, desc[UR4][R4.64+0x8000] ;  /* 0x00800004040ec981 */ /* 0x000ea8000c1e1900 */
[----:B------:R-:W2:Y:S04]  /*0460*/  @!P3 LDG.E R16, desc[UR4][R4.64+0x8004] ;  /* 0x008004040410b981 */ /* 0x000ea8000c1e1900 */
[----:B-1----:R-:W2:Y:S04]  /*0470*/  @!P2 LDG.E R18, desc[UR4][R4.64+0x8008] ;  /* 0x008008040412a981 */ /* 0x002ea8000c1e1900 */
[----:B---3--:R-:W-:Y:S01]  /*0480*/  @!P5 STS [R7+0x55c], R10 ;  /* 0x00055c0a0700d388 */ /* 0x008fe20000000800 */
[----:B------:R-:W-:-:S02]  /*0490*/  ISETP.LT.AND P5, PT, R9, 0x40, !P1 ;  /* 0x000000400900780c */ /* 0x000fc40004fa1270 */
[----:B------:R-:W-:Y:S01]  /*04a0*/  ISETP.GE.U32.AND P1, PT, R0, 0x3e, PT ;  /* 0x0000003e0000780c */ /* 0x000fe20003f26070 */
[----:B----4-:R-:W-:Y:S01]  /*04b0*/  @!P6 STS [R7+0x558], R8 ;  /* 0x000558080700e388 */ /* 0x010fe20000000800 */
[----:B------:R-:W-:-:S03]  /*04c0*/  ISETP.GT.U32.OR P6, PT, R3, 0x3f, !P5 ;  /* 0x0000003f0300780c */ /* 0x000fc60006fc4470 */
[----:B-----5:R0:W-:Y:S01]  /*04d0*/  @!P0 STS [R7+0x560], R12 ;  /* 0x0005600c07008388 */ /* 0x0201e20000000800 */
[----:B------:R-:W-:-:S03]  /*04e0*/  ISETP.LT.AND P0, PT, R2, 0x40, !P1 ;  /* 0x000000400200780c */ /* 0x000fc60004f01270 */
[----:B--2---:R1:W-:Y:S01]  /*04f0*/  @!P4 STS [R7+0xa20], R14 ;  /* 0x000a200e0700c388 */ /* 0x0043e20000000800 */
[C---:B------:R-:W-:Y:S02]  /*0500*/  ISETP.GT.U32.OR P4, PT, R3.reuse, 0x3e, !P5 ;  /* 0x0000003e0300780c */ /* 0x040fe40006f84470 */
[C---:B------:R-:W-:Y:S01]  /*0510*/  ISETP.GT.U32.OR P5, PT, R3.reuse, 0x3d, !P5 ;  /* 0x0000003d0300780c */ /* 0x040fe20006fa4470 */
[----:B------:R-:W-:Y:S01]  /*0520*/  @!P3 STS [R7+0xa24], R16 ;  /* 0x000a24100700b388 */ /* 0x000fe20000000800 */
[----:B------:R-:W-:-:S03]  /*0530*/  ISETP.GT.U32.OR P3, PT, R3, 0x3e, !P0 ;  /* 0x0000003e0300780c */ /* 0x000fc60004764470 */
[----:B------:R-:W-:Y:S01]  /*0540*/  @!P2 STS [R7+0xa28], R18 ;  /* 0x000a28120700a388 */ /* 0x000fe20000000800 */
[----:B------:R-:W-:-:S03]  /*0550*/  ISETP.GT.U32.OR P2, PT, R3, 0x3f, !P0 ;  /* 0x0000003f0300780c */ /* 0x000fc60004744470 */
[----:B------:R-:W2:Y:S04]  /*0560*/  @!P6 LDG.E R20, desc[UR4][R4.64+0x8100] ;  /* 0x008100040414e981 */ /* 0x000ea8000c1e1900 */
[----:B0-----:R-:W3:Y:S04]  /*0570*/  @!P4 LDG.E R12, desc[UR4][R4.64+0x8104] ;  /* 0x00810404040cc981 */ /* 0x001ee8000c1e1900 */
[----:B-1----:R-:W4:Y:S04]  /*0580*/  @!P5 LDG.E R14, desc[UR4][R4.64+0x8108] ;  /* 0x00810804040ed981 */ /* 0x002f28000c1e1900 */
[----:B------:R-:W5:Y:S04]  /*0590*/  @!P2 LDG.E R8, desc[UR4][R4.64+0x200] ;  /* 0x000200040408a981 */ /* 0x000f68000c1e1900 */
[----:B------:R-:W5:Y:S01]  /*05a0*/  @!P3 LDG.E R10, desc[UR4][R4.64+0x204] ;  /* 0x00020404040ab981 */ /* 0x000f62000c1e1900 */
[----:B------:R-:W-:-:S03]  /*05b0*/  ISETP.GT.U32.OR P0, PT, R3, 0x3d, !P0 ;  /* 0x0000003d0300780c */ /* 0x000fc60004704470 */
[----:B--2---:R-:W-:Y:S01]  /*05c0*/  @!P6 STS [R7+0xa68], R20 ;  /* 0x000a68140700e388 */ /* 0x004fe20000000800 */
[----:B------:R-:W-:Y:S02]  /*05d0*/  ISETP.LT.AND P6, PT, R9, 0x40, !P1 ;  /* 0x000000400900780c */ /* 0x000fe40004fc1270 */
[----:B------:R-:W-:Y:S01]  /*05e0*/  ISETP.LT.AND P1, PT, R6, 0x40, !P1 ;  /* 0x000000400600780c */ /* 0x000fe20004f21270 */
[----:B---3--:R0:W-:Y:S01]  /*05f0*/  @!P4 STS [R7+0xa6c], R12 ;  /* 0x000a6c0c0700c388 */ /* 0x0081e20000000800 */
[----:B------:R-:W-:-:S03]  /*0600*/  ISETP.GT.U32.OR P4, PT, R3, 0x3e, !P6 ;  /* 0x0000003e0300780c */ /* 0x000fc60007784470 */
[----:B----4-:R1:W-:Y:S01]  /*0610*/  @!P5 STS [R7+0xa70], R14 ;  /* 0x000a700e0700d388 */ /* 0x0103e20000000800 */
[----:B------:R-:W-:-:S03]  /*0620*/  ISETP.GT.U32.OR P5, PT, R3, 0x3f, !P6 ;  /* 0x0000003f0300780c */ /* 0x000fc600077a4470 */
[----:B-----5:R2:W-:Y:S01]  /*0630*/  @!P2 STS [R7+0x90], R8 ;  /* 0x000090080700a388 */ /* 0x0205e20000000800 */
[----:B------:R-:W-:-:S03]  /*0640*/  ISETP.GT.U32.OR P2, PT, R3, 0x3f, !P1 ;  /* 0x0000003f0300780c */ /* 0x000fc60004f44470 */
[----:B------:R3:W-:Y:S01]  /*0650*/  @!P3 STS [R7+0x94], R10 ;  /* 0x0000940a0700b388 */ /* 0x0007e20000000800 */
[C---:B------:R-:W-:Y:S02]  /*0660*/  ISETP.GT.U32.OR P3, PT, R3.reuse, 0x3e, !P1 ;  /* 0x0000003e0300780c */ /* 0x040fe40004f64470 */
[C---:B------:R-:W-:Y:S01]  /*0670*/  ISETP.GT.U32.OR P1, PT, R3.reuse, 0x3d, !P1 ;  /* 0x0000003d0300780c */ /* 0x040fe20004f24470 */
[----:B0-----:R-:W4:Y:S01]  /*0680*/  @!P0 LDG.E R12, desc[UR4][R4.64+0x208] ;  /* 0x00020804040c8981 */ /* 0x001f22000c1e1900 */
[----:B------:R-:W-:-:S03]  /*0690*/  ISETP.GT.U32.OR P6, PT, R3, 0x3d, !P6 ;  /* 0x0000003d0300780c */ /* 0x000fc600077c4470 */
[----:B------:R-:W5:Y:S04]  /*06a0*/  @!P4 LDG.E R18, desc[UR4][R4.64+0x8204] ;  /* 0x008204040412c981 */ /* 0x000f68000c1e1900 */
[----:B-1----:R-:W5:Y:S04]  /*06b0*/  @!P2 LDG.E R14, desc[UR4][R4.64+0x4200] ;  /* 0x00420004040ea981 */ /* 0x002f68000c1e1900 */
[----:B------:R-:W5:Y:S04]  /*06c0*/  @!P3 LDG.E R16, desc[UR4][R4.64+0x4204] ;  /* 0x004204040410b981 */ /* 0x000f68000c1e1900 */
[----:B--2---:R-:W2:Y:S04]  /*06d0*/  @!P1 LDG.E R8, desc[UR4][R4.64+0x4208] ;  /* 0x0042080404089981 */ /* 0x004ea8000c1e1900 */
[----:B---3--:R-:W3:Y:S04]  /*06e0*/  @!P5 LDG.E R10, desc[UR4][R4.64+0x8200] ;  /* 0x00820004040ad981 */ /* 0x008ee8000c1e1900 */
[----:B------:R-:W3:Y:S01]  /*06f0*/  @!P6 LDG.E R20, desc[UR4][R4.64+0x8208] ;  /* 0x008208040414e981 */ /* 0x000ee2000c1e1900 */
[----:B------:R-:W-:-:S03]  /*0700*/  VIMNMX3.U32 R2, R2, R0, R3, !PT ;  /* 0x000000000202720f */ /* 0x000fc60007800003 */
[----:B----4-:R0:W-:Y:S04]  /*0710*/  @!P0 STS [R7+0x98], R12 ;  /* 0x0000980c07008388 */ /* 0x0101e80000000800 */
[----:B-----5:R0:W-:Y:S04]  /*0720*/  @!P4 STS [R7+0xab4], R18 ;  /* 0x000ab4120700c388 */ /* 0x0201e80000000800 */
[----:B------:R0:W-:Y:S04]  /*0730*/  @!P2 STS [R7+0x5a0], R14 ;  /* 0x0005a00e0700a388 */ /* 0x0001e80000000800 */
[----:B------:R0:W-:Y:S04]  /*0740*/  @!P3 STS [R7+0x5a4], R16 ;  /* 0x0005a4100700b388 */ /* 0x0001e80000000800 */
[----:B--2---:R0:W-:Y:S04]  /*0750*/  @!P1 STS [R7+0x5a8], R8 ;  /* 0x0005a80807009388 */ /* 0x0041e80000000800 */
[----:B---3--:R0:W-:Y:S04]  /*0760*/  @!P5 STS [R7+0xab0], R10 ;  /* 0x000ab00a0700d388 */ /* 0x0081e80000000800 */
[----:B------:R0:W-:Y:S01]  /*0770*/  @!P6 STS [R7+0xab8], R20 ;  /* 0x000ab8140700e388 */ /* 0x0001e20000000800 */
[----:B------:R-:W-:Y:S01]  /*0780*/  BAR.SYNC.DEFER_BLOCKING 0x0 ;  /* 0x0000000000007b1d */ /* 0x000fe20000010000 */
[----:B------:R-:W-:-:S13]  /*0790*/  ISETP.GT.U32.AND P0, PT, R2, 0x3d, PT ;  /* 0x0000003d0200780c */ /* 0x000fda0003f04070 */
[----:B0-----:R-:W-:Y:S05]  /*07a0*/  @P0 EXIT ;  /* 0x000000000000094d */ /* 0x001fea0003800000 */
[----:B------:R-:W-:Y:S01]  /*07b0*/  LDS R2, [R7+0x4c] ;  /* 0x00004c0007027984 */ /* 0x000fe20000000800 */
[----:B------:R-:W-:Y:S01]  /*07c0*/  UMOV UR6, 0x9999999a ;  /* 0x9999999a00067882 */ /* 0x000fe20000000000 */
[----:B------:R-:W-:Y:S02]  /*07d0*/  UMOV UR7, 0x3fe99999 ;  /* 0x3fe9999900077882 */ /* 0x000fe40000000000 */
[----:B------:R-:W0:Y:S04]  /*07e0*/  LDS R5, [R7+0xa6c] ;  /* 0x000a6c0007057984 */ /* 0x000e280000000800 */
[----:B------:R-:W-:Y:S04]  /*07f0*/  LDS R4, [R7+0x5a4] ;  /* 0x0005a40007047984 */ /* 0x000fe80000000800 */
[----:B------:R-:W1:Y:S04]  /*0800*/  LDS R11, [R7+0x558] ;  /* 0x00055800070b7984 */ /* 0x000e680000000800 */
[----:B------:R-:W2:Y:S04]  /*0810*/  LDS R9, [R7+0x514] ;  /* 0x0005140007097984 */ /* 0x000ea80000000800 */
[----:B------:R-:W3:Y:S01]  /*0820*/  LDS R13, [R7+0x560] ;  /* 0x00056000070d7984 */ /* 0x000ee20000000800 */
[----:B0-----:R-:W-:Y:S01]  /*0830*/  FADD R2, R2, R5 ;  /* 0x0000000502027221 */ /* 0x001fe20000000000 */
[----:B-1----:R-:W-:-:S03]  /*0840*/  FADD R4, R4, R11 ;  /* 0x0000000b04047221 */ /* 0x002fc60000000000 */
[----:B--2---:R-:W-:Y:S02]  /*0850*/  FADD R2, R2, R9 ;  /* 0x0000000902027221 */ /* 0x004fe40000000000 */
[----:B------:R-:W0:Y:S01]  /*0860*/  LDC.64 R8, c[0x0][0x388] ;  /* 0x0000e200ff087b82 */ /* 0x000e220000000a00 */
[----:B---3--:R-:W-:-:S03]  /*0870*/  FADD R13, R4, R13 ;  /* 0x0000000d040d7221 */ /* 0x008fc60000000000 */
[----:B------:R-:W-:Y:S08]  /*0880*/  F2I.TRUNC.NTZ R2, R2 ;  /* 0x0000000200027305 */ /* 0x000ff0000020f100 */
[----:B------:R-:W1:Y:S01]  /*0890*/  F2I.TRUNC.NTZ R13, R13 ;  /* 0x0000000d000d7305 */ /* 0x000e62000020f100 */
[----:B0-----:R-:W-:-:S04]  /*08a0*/  IMAD.WIDE.U32 R6, R6, 0x4000, R8 ;  /* 0x0000400006067825 */ /* 0x001fc800078e0008 */
[----:B-1----:R-:W-:Y:S02]  /*08b0*/  IMAD.IADD R10, R2, 0x1, R13 ;  /* 0x00000001020a7824 */ /* 0x002fe400078e020d */
[----:B------:R-:W-:Y:S02]  /*08c0*/  IMAD.WIDE.U32 R6, R0, 0x100, R6 ;  /* 0x0000010000067825 */ /* 0x000fe400078e0006 */
[----:B------:R-:W0:Y:S02]  /*08d0*/  I2F.F64 R4, R10 ;  /* 0x0000000a00047312 */ /* 0x000e240000201c00 */
[----:B------:R-:W-:Y:S01]  /*08e0*/  IMAD.WIDE.U32 R6, R3, 0x4, R6 ;  /* 0x0000000403067825 */ /* 0x000fe200078e0006 */
[----:B0-----:R-:W-:-:S10]  /*08f0*/  DMUL R4, R4, UR6 ;  /* 0x0000000604047c28 */ /* 0x001fd40008000000 */
[----:B------:R-:W0:Y:S02]  /*0900*/  F2F.F32.F64 R5, R4 ;  /* 0x0000000400057310 */ /* 0x000e240000301000 */
[----:B0-----:R-:W-:Y:S01]  /*0910*/  STG.E desc[UR4][R6.64+0x104], R5 ;  /* 0x0001040506007986 */ /* 0x001fe2000c101904 */
[----:B------:R-:W-:Y:S05]  /*0920*/  EXIT ;  /* 0x000000000000794d */ /* 0x000fea0003800000 */
.L_x_0:
[----:B------:R-:W-:-:S00]  /*0930*/  BRA `(.L_x_0) ;  /* 0xfffffffc00fc7947 */ /* 0x000fc0000383ffff */
[----:B------:R-:W-:-:S00]  /*0940*/  NOP ;  /* 0x0000000000007918 */ /* 0x000fc00000000000 */
        /* <DEDUP_REMOVED lines=11> */
.L_x_2:


//--------------------- .text._Z6normalPA64_A64_fS1_ --------------------------
	.section	.text._Z6normalPA64_A64_fS1_,"ax",@progbits
	.align	128
        .global         _Z6normalPA64_A64_fS1_
        .type           _Z6normalPA64_A64_fS1_,@function
        .size           _Z6normalPA64_A64_fS1_,(.L_x_3 - _Z6normalPA64_A64_fS1_)
        .other          _Z6normalPA64_A64_fS1_,@"STO_CUDA_ENTRY STV_DEFAULT"
_Z6normalPA64_A64_fS1_:
.text._Z6normalPA64_A64_fS1_:
[----:B------:R-:W-:Y:S01]  /*0000*/  LDC R1, c[0x0][0x37c] ;  /* 0x0000df00ff017b82 */ /* 0x000fe20000000800 */
[----:B------:R-:W0:Y:S07]  /*0010*/  S2R R7, SR_TID.Z ;  /* 0x0000000000077919 */ /* 0x000e2e0000002300 */
[----:B------:R-:W1:Y:S01]  /*0020*/  LDC R3, c[0x0][0x360] ;  /* 0x0000d800ff037b82 */ /* 0x000e620000000800 */
[----:B------:R-:W2:Y:S01]  /*0030*/  S2R R5, SR_TID.Y ;  /* 0x0000000000057919 */ /* 0x000ea20000002200 */
[----:B------:R-:W1:Y:S06]  /*0040*/  S2R R4, SR_TID.X ;  /* 0x0000000000047919 */ /* 0x000e6c0000002100 */
[----:B------:R-:W2:Y:S08]  /*0050*/  LDC R2, c[0x0][0x364] ;  /* 0x0000d900ff027b82 */ /* 0x000eb00000000800 */
[----:B------:R-:W0:Y:S08]  /*0060*/  S2UR UR6, SR_CTAID.Z ;  /* 0x00000000000679c3 */ /* 0x000e300000002700 */
[----:B------:R-:W0:Y:S08]  /*0070*/  LDC R0, c[0x0][0x368] ;  /* 0x0000da00ff007b82 */ /* 0x000e300000000800 */
[----:B------:R-:W2:Y:S08]  /*0080*/  S2UR UR5, SR_CTAID.Y ;  /* 0x00000000000579c3 */ /* 0x000eb00000002600 */
[----:B------:R-:W1:Y:S01]  /*0090*/  S2UR UR4, SR_CTAID.X ;  /* 0x00000000000479c3 */ /* 0x000e620000002500 */
[----:B0-----:R-:W-:-:S05]  /*00a0*/  IMAD R0, R0, UR6, R7 ;  /* 0x0000000600007c24 */ /* 0x001fca000f8e0207 */
[----:B------:R-:W-:Y:S01]  /*00b0*/  ISETP.NE.AND P0, PT, R0, RZ, PT ;  /* 0x000000ff0000720c */ /* 0x000fe20003f05270 */
[----:B--2---:R-:W-:-:S05]  /*00c0*/  IMAD R2, R2, UR5, R5 ;  /* 0x0000000502027c24 */ /* 0x004fca000f8e0205 */
[----:B------:R-:W-:Y:S01]  /*00d0*/  ISETP.EQ.OR P0, PT, R2, RZ, !P0 ;  /* 0x000000ff0200720c */ /* 0x000fe20004702670 */
[----:B-1----:R-:W-:-:S05]  /*00e0*/  IMAD R3, R3, UR4, R4 ;  /* 0x0000000403037c24 */ /* 0x002fca000f8e0204 */
[----:B------:R-:W-:-:S04]  /*00f0*/  ISETP.LT.OR P0, PT, R3, 0x1, P0 ;  /* 0x000000010300780c */ /* 0x000fc80000701670 */
[----:B------:R-:W-:-:S04]  /*0100*/  ISETP.GT.OR P0, PT, R3, 0x3e, P0 ;  /* 0x0000003e0300780c */ /* 0x000fc80000704670 */
[----:B------:R-:W-:-:S04]  /*0110*/  ISETP.GT.U32.OR P0, PT, R2, 0x3e, P0 ;  /* 0x0000003e0200780c */ /* 0x000fc80000704470 */
[----:B------:R-:W-:-:S13]  /*0120*/  ISETP.GT.U32.OR P0, PT, R0, 0x3e, P0 ;  /* 0x0000003e0000780c */ /* 0x000fda0000704470 */
[----:B------:R-:W-:Y:S05]  /*0130*/  @P0 EXIT ;  /* 0x000000000000094d */ /* 0x000fea0003800000 */
[----:B------:R-:W0:Y:S01]  /*0140*/  LDC.64 R6, c[0x0][0x380] ;  /* 0x0000e000ff067b82 */ /* 0x000e220000000a00 */
[----:B------:R-:W-:Y:S01]  /*0150*/  IADD3 R5, PT, PT, R3, -0x1, RZ ;  /* 0xffffffff03057810 */ /* 0x000fe20007ffe0ff */
[----:B------:R-:W1:Y:S01]  /*0160*/  LDCU.64 UR4, c[0x0][0x358] ;  /* 0x00006b00ff0477ac */ /* 0x000e620008000a00 */
[----:B------:R-:W-:Y:S02]  /*0170*/  IADD3 R11, PT, PT, R2, -0x1, RZ ;  /* 0xffffffff020b7810 */ /* 0x000fe40007ffe0ff */
[----:B------:R-:W-:Y:S01]  /*0180*/  IADD3 R13, PT, PT, R0, -0x1, RZ ;  /* 0xffffffff000d7810 */ /* 0x000fe20007ffe0ff */
[----:B0-----:R-:W-:-:S04]  /*0190*/  IMAD.WIDE.U32 R4, R5, 0x4000, R6 ;  /* 0x0000400005047825 */ /* 0x001fc800078e0006 */
[----:B------:R-:W-:-:S04]  /*01a0*/  IMAD.WIDE.U32 R6, R3, 0x4000, R6 ;  /* 0x0000400003067825 */ /* 0x000fc800078e0006 */
[----:B------:R-:W-:-:S04]  /*01b0*/  IMAD.WIDE.U32 R4, R2, 0x100, R4 ;  /* 0x0000010002047825 */ /* 0x000fc800078e0004 */
[----:B------:R-:W-:-:S04]  /*01c0*/  IMAD.WIDE.U32 R8, R2, 0x100, R6 ;  /* 0x0000010002087825 */ /* 0x000fc800078e0006 */
[----:B------:R-:W-:-:S04]  /*01d0*/  IMAD.WIDE.U32 R10, R11, 0x100, R6 ;  /* 0x000001000b0a7825 */ /* 0x000fc800078e0006 */
[----:B------:R-:W-:-:S04]  /*01e0*/  IMAD.WIDE.U32 R6, R0, 0x4, R4 ;  /* 0x0000000400067825 */ /* 0x000fc800078e0004 */
[C-C-:B------:R-:W-:Y:S02]  /*01f0*/  IMAD.WIDE.U32 R4, R0.reuse, 0x4, R8.reuse ;  /* 0x0000000400047825 */ /* 0x140fe400078e0008 */
[----:B-1----:R-:W2:Y:S02]  /*0200*/  LDG.E R6, desc[UR4][R6.64] ;  /* 0x0000000406067981 */ /* 0x002ea4000c1e1900 */
[----:B------:R-:W-:Y:S02]  /*0210*/  IMAD.WIDE.U32 R8, R13, 0x4, R8 ;  /* 0x000000040d087825 */ /* 0x000fe400078e0008 */
[----:B------:R-:W2:Y:S02]  /*0220*/  LDG.E R13, desc[UR4][R4.64+0x4000] ;  /* 0x00400004040d7981 */ /* 0x000ea4000c1e1900 */
[----:B------:R-:W-:Y:S02]  /*0230*/  IMAD.WIDE.U32 R10, R0, 0x4, R10 ;  /* 0x00000004000a7825 */ /* 0x000fe400078e000a */
[----:B------:R-:W3:Y:S04]  /*0240*/  LDG.E R9, desc[UR4][R8.64] ;  /* 0x0000000408097981 */ /* 0x000ee8000c1e1900 */
[----:B------:R-:W3:Y:S04]  /*0250*/  LDG.E R12, desc[UR4][R4.64+0x100] ;  /* 0x00010004040c7981 */ /* 0x000ee8000c1e1900 */
[----:B------:R-:W4:Y:S04]  /*0260*/  LDG.E R10, desc[UR4][R10.64] ;  /* 0x000000040a0a7981 */ /* 0x000f28000c1e1900 */
[----:B------:R-:W5:Y:S01]  /*0270*/  LDG.E R15, desc[UR4][R4.64+0x4] ;  /* 0x00000404040f7981 */ /* 0x000f62000c1e1900 */
[----:B------:R-:W-:Y:S01]  /*0280*/  UMOV UR6, 0x9999999a ;  /* 0x9999999a00067882 */ /* 0x000fe20000000000 */
[----:B------:R-:W-:Y:S01]  /*0290*/  UMOV UR7, 0x3fe99999 ;  /* 0x3fe9999900077882 */ /* 0x000fe20000000000 */
[----:B--2---:R-:W-:Y:S01]  /*02a0*/  FADD R13, R6, R13 ;  /* 0x0000000d060d7221 */ /* 0x004fe20000000000 */
[----:B---3--:R-:W-:-:S03]  /*02b0*/  FADD R12, R12, R9 ;  /* 0x000000090c0c7221 */ /* 0x008fc60000000000 */
[----:B----4-:R-:W-:Y:S01]  /*02c0*/  FADD R14, R13, R10 ;  /* 0x0000000a0d0e7221 */ /* 0x010fe20000000000 */
[----:B-----5:R-:W-:-:S05]  /*02d0*/  FADD R15, R12, R15 ;  /* 0x0000000f0c0f7221 */ /* 0x020fca0000000000 */
[----:B------:R-:W-:Y:S01]  /*02e0*/  F2I.TRUNC.NTZ R14, R14 ;  /* 0x0000000e000e7305 */ /* 0x000fe2000020f100 */
[----:B------:R-:W0:Y:S07]  /*02f0*/  LDC.64 R12, c[0x0][0x388] ;  /* 0x0000e200ff0c7b82 */ /* 0x000e2e0000000a00 */
[----:B------:R-:W1:Y:S02]  /*0300*/  F2I.TRUNC.NTZ R15, R15 ;  /* 0x0000000f000f7305 */ /* 0x000e64000020f100 */
[----:B-1----:R-:W-:-:S06]  /*0310*/  IADD3 R10, PT, PT, R14, R15, RZ ;  /* 0x0000000f0e0a7210 */ /* 0x002fcc0007ffe0ff */
[----:B------:R-:W1:Y:S01]  /*0320*/  I2F.F64 R6, R10 ;  /* 0x0000000a00067312 */ /* 0x000e620000201c00 */
[----:B0-----:R-:W-:Y:S01]  /*0330*/  IMAD.WIDE.U32 R4, R3, 0x4000, R12 ;  /* 0x0000400003047825 */ /* 0x001fe200078e000c */
[----:B-1----:R-:W-:-:S03]  /*0340*/  DMUL R6, R6, UR6 ;  /* 0x0000000606067c28 */ /* 0x002fc60008000000 */
[----:B------:R-:W-:-:S07]  /*0350*/  IMAD.WIDE.U32 R4, R2, 0x100, R4 ;  /* 0x0000010002047825 */ /* 0x000fce00078e0004 */
[----:B------:R-:W0:Y:S01]  /*0360*/  F2F.F32.F64 R7, R6 ;  /* 0x0000000600077310 */ /* 0x000e220000301000 */
[----:B------:R-:W-:-:S05]  /*0370*/  IMAD.WIDE.U32 R4, R0, 0x4, R4 ;  /* 0x0000000400047825 */ /* 0x000fca00078e0004 */
[----:B0-----:R-:W-:Y:S01]  /*0380*/  STG.E desc[UR4][R4.64], R7 ;  /* 0x0000000704007986 */ /* 0x001fe2000c101904 */
[----:B------:R-:W-:Y:S05]  /*0390*/  EXIT ;  /* 0x000000000000794d */ /* 0x000fea0003800000 */
.L_x_1:
        /* <DEDUP_REMOVED lines=14> */
.L_x_3:


//--------------------- .nv.global.init           --------------------------
	.section	.nv.global.init,"aw",@progbits
	.align	4
.nv.global.init:
	.type		mrg32k3aM1SubSeq,@object
	.size		mrg32k3aM1SubSeq,(mrg32k3aM2SubSeq - mrg32k3aM1SubSeq)
mrg32k3aM1SubSeq:
        /*0000*/ 	.byte	0x0b, 0xcc, 0xee, 0x04, 0x73, 0x29, 0x8b, 0x6f, 0xf6, 0x53, 0x03, 0xf6, 0x23, 0xf6, 0xea, 0xda
        /* <DEDUP_REMOVED lines=125> */
	.type		mrg32k3aM2SubSeq,@object
	.size		mrg32k3aM2SubSeq,(mrg32k3aM1 - mrg32k3aM2SubSeq)
mrg32k3aM2SubSeq:
        /* <DEDUP_REMOVED lines=126> */
	.type		mrg32k3aM1,@object
	.size		mrg32k3aM1,(mrg32k3aM1Seq - mrg32k3aM1)
mrg32k3aM1:
        /* <DEDUP_REMOVED lines=144> */
	.type		mrg32k3aM1Seq,@object
	.size		mrg32k3aM1Seq,(mrg32k3aM2 - mrg32k3aM1Seq)
mrg32k3aM1Seq:
        /* <DEDUP_REMOVED lines=144> */
	.type		mrg32k3aM2,@object
	.size		mrg32k3aM2,(mrg32k3aM2Seq - mrg32k3aM2)
mrg32k3aM2:
        /* <DEDUP_REMOVED lines=144> */
	.type		mrg32k3aM2Seq,@object
	.size		mrg32k3aM2Seq,(precalc_xorwow_matrix - mrg32k3aM2Seq)
mrg32k3aM2Seq:
        /* <DEDUP_REMOVED lines=144> */
	.type		precalc_xorwow_matrix,@object
	.size		precalc_xorwow_matrix,(precalc_xorwow_offset_matrix - precalc_xorwow_matrix)
precalc_xorwow_matrix:
        /* <DEDUP_REMOVED lines=6400> */
	.type		precalc_xorwow_offset_matrix,@object
	.size		precalc_xorwow_offset_matrix,(.L_1 - precalc_xorwow_offset_matrix)
precalc_xorwow_offset_matrix:
        /* <DEDUP_REMOVED lines=6400> */
.L_1:


//--------------------- .nv.shared._Z8specificPA64_A64_fS1_ --------------------------
	.section	.nv.shared._Z8specificPA64_A64_fS1_,"aw",@nobits
	.sectionflags	@""
	.align	4
.nv.shared._Z8specificPA64_A64_fS1_:
	.zero		24352


//--------------------- .nv.shared.reserved.0     --------------------------
	.section	.nv.shared.reserved.0,"aw",@nobits
	.weak		__nv_reservedSMEM_offset_0_alias
	.size		__nv_reservedSMEM_offset_0_alias, 0, 64
	.other		__nv_reservedSMEM_offset_0_alias,@"STO_CUDA_RESERVED_SHARED STV_DEFAULT"
__nv_reservedSMEM_offset_0_alias:
	.zero		0
	.zero		64


//--------------------- .nv.constant0._Z8specificPA64_A64_fS1_ --------------------------
	.section	.nv.constant0._Z8specificPA64_A64_fS1_,"a",@progbits
	.sectionflags	@""
	.align	4
.nv.constant0._Z8specificPA64_A64_fS1_:
	.zero		912


//--------------------- .nv.constant0._Z6normalPA64_A64_fS1_ --------------------------
	.section	.nv.constant0._Z6normalPA64_A64_fS1_,"a",@progbits
	.sectionflags	@""
	.align	4
.nv.constant0._Z6normalPA64_A64_fS1_:
	.zero		912


//--------------------- SYMBOLS --------------------------

	.type		.nv.reservedSmem.offset0,@object
	.size		.nv.reservedSmem.offset0,0x4
	.type		.nv.reservedSmem.cap,@object
	.size		.nv.reservedSmem.cap,0x4
